//
// Generated by NVIDIA NVVM Compiler
//
// Compiler Build ID: CL-36424714
// Cuda compilation tools, release 13.0, V13.0.88
// Based on NVVM 20.0.0
//

.version 9.0
.target sm_100
.address_size 64

	// .globl	_Z16test_bf16_kernelP13__nv_bfloat16

.visible .entry _Z16test_bf16_kernelP13__nv_bfloat16(
	.param .u64 .ptr .align 1 _Z16test_bf16_kernelP13__nv_bfloat16_param_0
)
{
	.reg .b16 	%rs<6>;
	.reg .b32 	%f<3>;
	.reg .b64 	%rd<3>;

	ld.param.u64 	%rd1, [_Z16test_bf16_kernelP13__nv_bfloat16_param_0];
	cvta.to.global.u64 	%rd2, %rd1;
	mov.f32 	%f1, 0f3FC00000;
	// begin inline asm
	{  cvt.rn.bf16.f32 %rs1, %f1;}

	// end inline asm
	mov.f32 	%f2, 0f40200000;
	// begin inline asm
	{  cvt.rn.bf16.f32 %rs2, %f2;}

	// end inline asm
	// begin inline asm
	{ add.bf16 %rs3,%rs1,%rs2; }

	// end inline asm
	st.global.u16 	[%rd2], %rs3;
	ret;

}


// ===== COMPILED SASS (sm_100) =====

	.target	sm_100

	.elftype	@"ET_EXEC"


//--------------------- .note.nv.tkinfo           --------------------------
	.section	.note.nv.tkinfo,"",@"SHT_NOTE"
	.sectionflags	@"SHF_NOTE_NV_TKINFO"
	.tkinfo
        /*0018*/ 	.word	0x00000002
        /*0030*/ 	.string	""
        /*0030*/ 	.string	"ptxas"
        /*0030*/ 	.string	"Cuda compilation tools, release 13.0, V13.0.88"
        /*0030*/ 	.string	"Build cuda_13.0.r13.0/compiler.36424714_0"
        /*0030*/ 	.string	"-arch sm_100 -m 64 "



//--------------------- .note.nv.cuinfo           --------------------------
	.section	.note.nv.cuinfo,"",@"SHT_NOTE"
	.sectionflags	@"SHF_NOTE_NV_CUINFO"
        /*0018*/ 	.short	0x0002
        /*001a*/ 	.short	0x0064
        /*001c*/ 	.short	0x0082
	.zero		2


//--------------------- .nv.info                  --------------------------
	.section	.nv.info,"",@"SHT_CUDA_INFO"
	.align	4


	//----- nvinfo : EIATTR_REGCOUNT
	.align		4
        /*0000*/ 	.byte	0x04, 0x2f
        /*0002*/ 	.short	(.L_1 - .L_0)
	.align		4
.L_0:
        /*0004*/ 	.word	index@(_Z16test_bf16_kernelP13__nv_bfloat16)
        /*0008*/ 	.word	0x00000006


	//----- nvinfo : EIATTR_FRAME_SIZE
	.align		4
.L_1:
        /*000c*/ 	.byte	0x04, 0x11
        /*000e*/ 	.short	(.L_3 - .L_2)
	.align		4
.L_2:
        /*0010*/ 	.word	index@(_Z16test_bf16_kernelP13__nv_bfloat16)
        /*0014*/ 	.word	0x00000000


	//----- nvinfo : EIATTR_MIN_STACK_SIZE
	.align		4
.L_3:
        /*0018*/ 	.byte	0x04, 0x12
        /*001a*/ 	.short	(.L_5 - .L_4)
	.align		4
.L_4:
        /*001c*/ 	.word	index@(_Z16test_bf16_kernelP13__nv_bfloat16)
        /*0020*/ 	.word	0x00000000
.L_5:


//--------------------- .nv.compat                --------------------------
	.section	.nv.compat,"",@"SHT_CUDA_COMPAT_INFO"
	.align	4
        /*0000*/ 	.byte	0x02, 0x09, 0x00, 0x00, 0x02, 0x02, 0x01, 0x00, 0x02, 0x05, 0x05, 0x00, 0x03, 0x07, 0x01, 0x01
        /*0010*/ 	.byte	0x02, 0x03, 0x00, 0x00, 0x02, 0x06, 0x01, 0x00, 0x04, 0x0b, 0x08, 0x00, 0x09, 0x00, 0x00, 0x00
        /*0020*/ 	.byte	0x00, 0x00, 0x00, 0x00


//--------------------- .nv.info._Z16test_bf16_kernelP13__nv_bfloat16 --------------------------
	.section	.nv.info._Z16test_bf16_kernelP13__nv_bfloat16,"",@"SHT_CUDA_INFO"
	.sectionflags	@""
	.align	4


	//----- nvinfo : EIATTR_CUDA_API_VERSION
	.align		4
        /*0000*/ 	.byte	0x04, 0x37
        /*0002*/ 	.short	(.L_7 - .L_6)
.L_6:
        /*0004*/ 	.word	0x00000082


	//----- nvinfo : EIATTR_KPARAM_INFO
	.align		4
.L_7:
        /*0008*/ 	.byte	0x04, 0x17
        /*000a*/ 	.short	(.L_9 - .L_8)
.L_8:
        /*000c*/ 	.word	0x00000000
        /*0010*/ 	.short	0x0000
        /*0012*/ 	.short	0x0000
        /*0014*/ 	.byte	0x00, 0xf5, 0x21, 0x00


	//----- nvinfo : EIATTR_SPARSE_MMA_MASK
	.align		4
.L_9:
        /*0018*/ 	.byte	0x03, 0x50
        /*001a*/ 	.short	0x0000


	//----- nvinfo : EIATTR_MAXREG_COUNT
	.align		4
        /*001c*/ 	.byte	0x03, 0x1b
        /*001e*/ 	.short	0x00ff


	//----- nvinfo : EIATTR_MERCURY_ISA_VERSION
	.align		4
        /*0020*/ 	.byte	0x03, 0x5f
        /*0022*/ 	.short	0x0101


	//----- nvinfo : EIATTR_VRC_CTA_INIT_COUNT
	.align		4
        /*0024*/ 	.byte	0x02, 0x4a
	.zero		1
	.zero		1


	//----- nvinfo : EIATTR_EXIT_INSTR_OFFSETS
	.align		4
        /*0028*/ 	.byte	0x04, 0x1c
        /*002a*/ 	.short	(.L_11 - .L_10)


	//   ....[0]....
.L_10:
        /*002c*/ 	.word	0x00000060


	//----- nvinfo : EIATTR_CBANK_PARAM_SIZE
	.align		4
.L_11:
        /*0030*/ 	.byte	0x03, 0x19
        /*0032*/ 	.short	0x0008


	//----- nvinfo : EIATTR_PARAM_CBANK
	.align		4
        /*0034*/ 	.byte	0x04, 0x0a
        /*0036*/ 	.short	(.L_13 - .L_12)
	.align		4
.L_12:
        /*0038*/ 	.word	index@(.nv.constant0._Z16test_bf16_kernelP13__nv_bfloat16)
        /*003c*/ 	.short	0x0380
        /*003e*/ 	.short	0x0008


	//----- nvinfo : EIATTR_SW_WAR
	.align		4
.L_13:
        /*0040*/ 	.byte	0x04, 0x36
        /*0042*/ 	.short	(.L_15 - .L_14)
.L_14:
        /*0044*/ 	.word	0x00000008
.L_15:


//--------------------- .nv.callgraph             --------------------------
	.section	.nv.callgraph,"",@"SHT_CUDA_CALLGRAPH"
	.align	4
	.sectionentsize	8
	.align		4
        /*0000*/ 	.word	0x00000000
	.align		4
        /*0004*/ 	.word	0xffffffff
	.align		4
        /*0008*/ 	.word	0x00000000
	.align		4
        /*000c*/ 	.word	0xfffffffe
	.align		4
        /*0010*/ 	.word	0x00000000
	.align		4
        /*0014*/ 	.word	0xfffffffd
	.align		4
        /*0018*/ 	.word	0x00000000
	.align		4
        /*001c*/ 	.word	0xfffffffc


//--------------------- .text._Z16test_bf16_kernelP13__nv_bfloat16 --------------------------
	.section	.text._Z16test_bf16_kernelP13__nv_bfloat16,"ax",@progbits
	.align	128
        .global         _Z16test_bf16_kernelP13__nv_bfloat16
        .type           _Z16test_bf16_kernelP13__nv_bfloat16,@function
        .size           _Z16test_bf16_kernelP13__nv_bfloat16,(.L_x_1 - _Z16test_bf16_kernelP13__nv_bfloat16)
        .other          _Z16test_bf16_kernelP13__nv_bfloat16,@"STO_CUDA_ENTRY STV_DEFAULT"
_Z16test_bf16_kernelP13__nv_bfloat16:
.text._Z16test_bf16_kernelP13__nv_bfloat16:
[----:B------:R-:W-:Y:S08]  /*0000*/  LDC R1, c[0x0][0x37c] ;  /* 0x0000df00ff017b82 */ /* 0x000ff00000000800 */
[----:B------:R-:W0:Y:S01]  /*0010*/  LDC.64 R2, c[0x0][0x380] ;  /* 0x0000e000ff027b82 */ /* 0x000e220000000a00 */
[----:B------:R-:W0:Y:S01]  /*0020*/  LDCU.64 UR4, c[0x0][0x358] ;  /* 0x00006b00ff0477ac */ /* 0x000e220008000a00 */
[----:B------:R-:W-:-:S04]  /*0030*/  HFMA2 R0, -RZ, RZ, 0, 1.9375 ;  /* 0x00003fc0ff007431 */ /* 0x000fc800000001ff */
[----:B------:R-:W-:-:S05]  /*0040*/  HADD2.BF16_V2 R0, R0.H0_H0, 2.5, 2.5 ;  /* 0x4020402000007430 */ /* 0x000fca0000200800 */
[----:B0-----:R-:W-:Y:S01]  /*0050*/  STG.E.U16 desc[UR4][R2.64], R0 ;  /* 0x0000000002007986 */ /* 0x001fe2000c101504 */
[----:B------:R-:W-:Y:S05]  /*0060*/  EXIT ;  /* 0x000000000000794d */ /* 0x000fea0003800000 */
.L_x_0:
[----:B------:R-:W-:-:S00]  /*0070*/  BRA `(.L_x_0) ;  /* 0xfffffffc00fc7947 */ /* 0x000fc0000383ffff */
[----:B------:R-:W-:-:S00]  /*0080*/  NOP ;  /* 0x0000000000007918 */ /* 0x000fc00000000000 */
[----:B------:R-:W-:-:S00]  /*0090*/  NOP ;  /* 0x0000000000007918 */ /* 0x000fc00000000000 */
[----:B------:R-:W-:-:S00]  /*00a0*/  NOP ;  /* 0x0000000000007918 */ /* 0x000fc00000000000 */
[----:B------:R-:W-:-:S00]  /*00b0*/  NOP ;  /* 0x0000000000007918 */ /* 0x000fc00000000000 */
[----:B------:R-:W-:-:S00]  /*00c0*/  NOP ;  /* 0x0000000000007918 */ /* 0x000fc00000000000 */
[----:B------:R-:W-:-:S00]  /*00d0*/  NOP ;  /* 0x0000000000007918 */ /* 0x000fc00000000000 */
[----:B------:R-:W-:-:S00]  /*00e0*/  NOP ;  /* 0x0000000000007918 */ /* 0x000fc00000000000 */
[----:B------:R-:W-:-:S00]  /*00f0*/  NOP ;  /* 0x0000000000007918 */ /* 0x000fc00000000000 */
.L_x_1:


//--------------------- .nv.shared.reserved.0     --------------------------
	.section	.nv.shared.reserved.0,"aw",@nobits
	.weak		__nv_reservedSMEM_offset_0_alias
	.size		__nv_reservedSMEM_offset_0_alias, 0, 64
	.other		__nv_reservedSMEM_offset_0_alias,@"STO_CUDA_RESERVED_SHARED STV_DEFAULT"
__nv_reservedSMEM_offset_0_alias:
	.zero		0
	.zero		64


//--------------------- .nv.constant0._Z16test_bf16_kernelP13__nv_bfloat16 --------------------------
	.section	.nv.constant0._Z16test_bf16_kernelP13__nv_bfloat16,"a",@progbits
	.sectionflags	@""
	.align	4
.nv.constant0._Z16test_bf16_kernelP13__nv_bfloat16:
	.zero		904


//--------------------- SYMBOLS --------------------------

	.type		.nv.reservedSmem.offset0,@object
	.size		.nv.reservedSmem.offset0,0x4
